//
// Generated by NVIDIA NVVM Compiler
//
// Compiler Build ID: CL-36424714
// Cuda compilation tools, release 13.0, V13.0.88
// Based on NVVM 20.0.0
//

.version 9.0
.target sm_100
.address_size 64

	// .globl	_Z13sum_reductionPiS_
// _ZZ13sum_reductionPiS_E11partial_sum has been demoted

.visible .entry _Z13sum_reductionPiS_(
	.param .u64 .ptr .align 1 _Z13sum_reductionPiS__param_0,
	.param .u64 .ptr .align 1 _Z13sum_reductionPiS__param_1
)
{
	.reg .pred 	%p<5>;
	.reg .b32 	%r<39>;
	.reg .b64 	%rd<11>;
	// demoted variable
	.shared .align 4 .b8 _ZZ13sum_reductionPiS_E11partial_sum[4096];
	ld.param.u64 	%rd2, [_Z13sum_reductionPiS__param_0];
	ld.param.u64 	%rd1, [_Z13sum_reductionPiS__param_1];
	cvta.to.global.u64 	%rd3, %rd2;
	mov.u32 	%r1, %tid.x;
	mov.u32 	%r2, %ctaid.x;
	mov.u32 	%r4, %ntid.x;
	mul.lo.s32 	%r5, %r4, %r2;
	shl.b32 	%r6, %r5, 1;
	add.s32 	%r7, %r6, %r1;
	mul.wide.s32 	%rd4, %r7, 4;
	add.s64 	%rd5, %rd3, %rd4;
	ld.global.u32 	%r8, [%rd5];
	add.s32 	%r9, %r7, %r4;
	mul.wide.u32 	%rd6, %r9, 4;
	add.s64 	%rd7, %rd3, %rd6;
	ld.global.u32 	%r10, [%rd7];
	add.s32 	%r11, %r10, %r8;
	shl.b32 	%r12, %r1, 2;
	mov.u32 	%r13, _ZZ13sum_reductionPiS_E11partial_sum;
	add.s32 	%r3, %r13, %r12;
	st.shared.u32 	[%r3], %r11;
	bar.sync 	0;
	setp.gt.u32 	%p1, %r1, 127;
	@%p1 bra 	$L__BB0_5;
	ld.shared.u32 	%r14, [%r3+512];
	ld.shared.u32 	%r15, [%r3];
	add.s32 	%r16, %r15, %r14;
	st.shared.u32 	[%r3], %r16;
	bar.sync 	0;
	setp.gt.u32 	%p2, %r1, 63;
	@%p2 bra 	$L__BB0_5;
	ld.shared.u32 	%r17, [%r3+256];
	ld.shared.u32 	%r18, [%r3];
	add.s32 	%r19, %r18, %r17;
	st.shared.u32 	[%r3], %r19;
	bar.sync 	0;
	setp.gt.u32 	%p3, %r1, 31;
	@%p3 bra 	$L__BB0_5;
	ld.volatile.shared.u32 	%r20, [%r3+128];
	ld.volatile.shared.u32 	%r21, [%r3];
	add.s32 	%r22, %r21, %r20;
	st.volatile.shared.u32 	[%r3], %r22;
	ld.volatile.shared.u32 	%r23, [%r3+64];
	ld.volatile.shared.u32 	%r24, [%r3];
	add.s32 	%r25, %r24, %r23;
	st.volatile.shared.u32 	[%r3], %r25;
	ld.volatile.shared.u32 	%r26, [%r3+32];
	ld.volatile.shared.u32 	%r27, [%r3];
	add.s32 	%r28, %r27, %r26;
	st.volatile.shared.u32 	[%r3], %r28;
	ld.volatile.shared.u32 	%r29, [%r3+16];
	ld.volatile.shared.u32 	%r30, [%r3];
	add.s32 	%r31, %r30, %r29;
	st.volatile.shared.u32 	[%r3], %r31;
	ld.volatile.shared.u32 	%r32, [%r3+8];
	ld.volatile.shared.u32 	%r33, [%r3];
	add.s32 	%r34, %r33, %r32;
	st.volatile.shared.u32 	[%r3], %r34;
	ld.volatile.shared.u32 	%r35, [%r3+4];
	ld.volatile.shared.u32 	%r36, [%r3];
	add.s32 	%r37, %r36, %r35;
	st.volatile.shared.u32 	[%r3], %r37;
	setp.ne.s32 	%p4, %r1, 0;
	@%p4 bra 	$L__BB0_5;
	ld.shared.u32 	%r38, [_ZZ13sum_reductionPiS_E11partial_sum];
	cvta.to.global.u64 	%rd8, %rd1;
	mul.wide.u32 	%rd9, %r2, 4;
	add.s64 	%rd10, %rd8, %rd9;
	st.global.u32 	[%rd10], %r38;
$L__BB0_5:
	ret;

}


// ===== COMPILED SASS (sm_100) =====

	.target	sm_100

	.elftype	@"ET_EXEC"


//--------------------- .note.nv.tkinfo           --------------------------
	.section	.note.nv.tkinfo,"",@"SHT_NOTE"
	.sectionflags	@"SHF_NOTE_NV_TKINFO"
	.tkinfo
        /*0018*/ 	.word	0x00000002
        /*0030*/ 	.string	""
        /*0030*/ 	.string	"ptxas"
        /*0030*/ 	.string	"Cuda compilation tools, release 13.0, V13.0.88"
        /*0030*/ 	.string	"Build cuda_13.0.r13.0/compiler.36424714_0"
        /*0030*/ 	.string	"-arch sm_100 -m 64 "



//--------------------- .note.nv.cuinfo           --------------------------
	.section	.note.nv.cuinfo,"",@"SHT_NOTE"
	.sectionflags	@"SHF_NOTE_NV_CUINFO"
        /*0018*/ 	.short	0x0002
        /*001a*/ 	.short	0x0064
        /*001c*/ 	.short	0x0082
	.zero		2


//--------------------- .nv.info                  --------------------------
	.section	.nv.info,"",@"SHT_CUDA_INFO"
	.align	4


	//----- nvinfo : EIATTR_REGCOUNT
	.align		4
        /*0000*/ 	.byte	0x04, 0x2f
        /*0002*/ 	.short	(.L_1 - .L_0)
	.align		4
.L_0:
        /*0004*/ 	.word	index@(_Z13sum_reductionPiS_)
        /*0008*/ 	.word	0x0000000d


	//----- nvinfo : EIATTR_FRAME_SIZE
	.align		4
.L_1:
        /*000c*/ 	.byte	0x04, 0x11
        /*000e*/ 	.short	(.L_3 - .L_2)
	.align		4
.L_2:
        /*0010*/ 	.word	index@(_Z13sum_reductionPiS_)
        /*0014*/ 	.word	0x00000000


	//----- nvinfo : EIATTR_MIN_STACK_SIZE
	.align		4
.L_3:
        /*0018*/ 	.byte	0x04, 0x12
        /*001a*/ 	.short	(.L_5 - .L_4)
	.align		4
.L_4:
        /*001c*/ 	.word	index@(_Z13sum_reductionPiS_)
        /*0020*/ 	.word	0x00000000
.L_5:


//--------------------- .nv.compat                --------------------------
	.section	.nv.compat,"",@"SHT_CUDA_COMPAT_INFO"
	.align	4
        /*0000*/ 	.byte	0x02, 0x09, 0x00, 0x00, 0x02, 0x02, 0x01, 0x00, 0x02, 0x05, 0x05, 0x00, 0x03, 0x07, 0x01, 0x01
        /*0010*/ 	.byte	0x02, 0x03, 0x00, 0x00, 0x02, 0x06, 0x01, 0x00, 0x04, 0x0b, 0x08, 0x00, 0x09, 0x00, 0x00, 0x00
        /*0020*/ 	.byte	0x00, 0x00, 0x00, 0x00


//--------------------- .nv.info._Z13sum_reductionPiS_ --------------------------
	.section	.nv.info._Z13sum_reductionPiS_,"",@"SHT_CUDA_INFO"
	.sectionflags	@""
	.align	4


	//----- nvinfo : EIATTR_CUDA_API_VERSION
	.align		4
        /*0000*/ 	.byte	0x04, 0x37
        /*0002*/ 	.short	(.L_7 - .L_6)
.L_6:
        /*0004*/ 	.word	0x00000082


	//----- nvinfo : EIATTR_KPARAM_INFO
	.align		4
.L_7:
        /*0008*/ 	.byte	0x04, 0x17
        /*000a*/ 	.short	(.L_9 - .L_8)
.L_8:
        /*000c*/ 	.word	0x00000000
        /*0010*/ 	.short	0x0001
        /*0012*/ 	.short	0x0008
        /*0014*/ 	.byte	0x00, 0xf5, 0x21, 0x00


	//----- nvinfo : EIATTR_KPARAM_INFO
	.align		4
.L_9:
        /*0018*/ 	.byte	0x04, 0x17
        /*001a*/ 	.short	(.L_11 - .L_10)
.L_10:
        /*001c*/ 	.word	0x00000000
        /*0020*/ 	.short	0x0000
        /*0022*/ 	.short	0x0000
        /*0024*/ 	.byte	0x00, 0xf5, 0x21, 0x00


	//----- nvinfo : EIATTR_SPARSE_MMA_MASK
	.align		4
.L_11:
        /*0028*/ 	.byte	0x03, 0x50
        /*002a*/ 	.short	0x0000


	//----- nvinfo : EIATTR_MAXREG_COUNT
	.align		4
        /*002c*/ 	.byte	0x03, 0x1b
        /*002e*/ 	.short	0x00ff


	//----- nvinfo : EIATTR_NUM_BARRIERS
	.align		4
        /*0030*/ 	.byte	0x02, 0x4c
        /*0032*/ 	.byte	0x01
	.zero		1


	//----- nvinfo : EIATTR_MERCURY_ISA_VERSION
	.align		4
        /*0034*/ 	.byte	0x03, 0x5f
        /*0036*/ 	.short	0x0101


	//----- nvinfo : EIATTR_VRC_CTA_INIT_COUNT
	.align		4
        /*0038*/ 	.byte	0x02, 0x4a
	.zero		1
	.zero		1


	//----- nvinfo : EIATTR_EXIT_INSTR_OFFSETS
	.align		4
        /*003c*/ 	.byte	0x04, 0x1c
        /*003e*/ 	.short	(.L_13 - .L_12)


	//   ....[0]....
.L_12:
        /*0040*/ 	.word	0x00000150


	//   ....[1]....
        /*0044*/ 	.word	0x000001c0


	//   ....[2]....
        /*0048*/ 	.word	0x00000230


	//   ....[3]....
        /*004c*/ 	.word	0x000003d0


	//   ....[4]....
        /*0050*/ 	.word	0x00000420


	//----- nvinfo : EIATTR_CBANK_PARAM_SIZE
	.align		4
.L_13:
        /*0054*/ 	.byte	0x03, 0x19
        /*0056*/ 	.short	0x0010


	//----- nvinfo : EIATTR_PARAM_CBANK
	.align		4
        /*0058*/ 	.byte	0x04, 0x0a
        /*005a*/ 	.short	(.L_15 - .L_14)
	.align		4
.L_14:
        /*005c*/ 	.word	index@(.nv.constant0._Z13sum_reductionPiS_)
        /*0060*/ 	.short	0x0380
        /*0062*/ 	.short	0x0010


	//----- nvinfo : EIATTR_SW_WAR
	.align		4
.L_15:
        /*0064*/ 	.byte	0x04, 0x36
        /*0066*/ 	.short	(.L_17 - .L_16)
.L_16:
        /*0068*/ 	.word	0x00000008
.L_17:


//--------------------- .nv.callgraph             --------------------------
	.section	.nv.callgraph,"",@"SHT_CUDA_CALLGRAPH"
	.align	4
	.sectionentsize	8
	.align		4
        /*0000*/ 	.word	0x00000000
	.align		4
        /*0004*/ 	.word	0xffffffff
	.align		4
        /*0008*/ 	.word	0x00000000
	.align		4
        /*000c*/ 	.word	0xfffffffe
	.align		4
        /*0010*/ 	.word	0x00000000
	.align		4
        /*0014*/ 	.word	0xfffffffd
	.align		4
        /*0018*/ 	.word	0x00000000
	.align		4
        /*001c*/ 	.word	0xfffffffc


//--------------------- .text._Z13sum_reductionPiS_ --------------------------
	.section	.text._Z13sum_reductionPiS_,"ax",@progbits
	.align	128
        .global         _Z13sum_reductionPiS_
        .type           _Z13sum_reductionPiS_,@function
        .size           _Z13sum_reductionPiS_,(.L_x_1 - _Z13sum_reductionPiS_)
        .other          _Z13sum_reductionPiS_,@"STO_CUDA_ENTRY STV_DEFAULT"
_Z13sum_reductionPiS_:
.text._Z13sum_reductionPiS_:
[----:B------:R-:W-:Y:S01]  /*0000*/  LDC R1, c[0x0][0x37c] ;  /* 0x0000df00ff017b82 */ /* 0x000fe20000000800 */
[----:B------:R-:W0:Y:S01]  /*0010*/  S2R R0, SR_CTAID.X ;  /* 0x0000000000007919 */ /* 0x000e220000002500 */
[----:B------:R-:W0:Y:S06]  /*0020*/  LDCU UR4, c[0x0][0x360] ;  /* 0x00006c00ff0477ac */ /* 0x000e2c0008000800 */
[----:B------:R-:W1:Y:S01]  /*0030*/  LDC.64 R6, c[0x0][0x380] ;  /* 0x0000e000ff067b82 */ /* 0x000e620000000a00 */
[----:B------:R-:W2:Y:S01]  /*0040*/  S2R R2, SR_TID.X ;  /* 0x0000000000027919 */ /* 0x000ea20000002100 */
[----:B------:R-:W3:Y:S01]  /*0050*/  LDCU.64 UR6, c[0x0][0x358] ;  /* 0x00006b00ff0677ac */ /* 0x000ee20008000a00 */
[----:B0-----:R-:W-:-:S04]  /*0060*/  IMAD R3, R0, UR4, RZ ;  /* 0x0000000400037c24 */ /* 0x001fc8000f8e02ff */
[----:B--2---:R-:W-:-:S04]  /*0070*/  IMAD R3, R3, 0x2, R2 ;  /* 0x0000000203037824 */ /* 0x004fc800078e0202 */
[C---:B-1----:R-:W-:Y:S01]  /*0080*/  IMAD.WIDE R4, R3.reuse, 0x4, R6 ;  /* 0x0000000403047825 */ /* 0x042fe200078e0206 */
[----:B------:R-:W-:-:S05]  /*0090*/  IADD3 R9, PT, PT, R3, UR4, RZ ;  /* 0x0000000403097c10 */ /* 0x000fca000fffe0ff */
[----:B------:R-:W-:Y:S01]  /*00a0*/  IMAD.WIDE.U32 R6, R9, 0x4, R6 ;  /* 0x0000000409067825 */ /* 0x000fe200078e0006 */
[----:B---3--:R-:W2:Y:S05]  /*00b0*/  LDG.E R4, desc[UR6][R4.64] ;  /* 0x0000000604047981 */ /* 0x008eaa000c1e1900 */
[----:B------:R-:W2:Y:S01]  /*00c0*/  LDG.E R7, desc[UR6][R6.64] ;  /* 0x0000000606077981 */ /* 0x000ea2000c1e1900 */
[----:B------:R-:W0:Y:S01]  /*00d0*/  S2UR UR5, SR_CgaCtaId ;  /* 0x00000000000579c3 */ /* 0x000e220000008800 */
[----:B------:R-:W-:Y:S01]  /*00e0*/  UMOV UR4, 0x400 ;  /* 0x0000040000047882 */ /* 0x000fe20000000000 */
[----:B------:R-:W-:Y:S01]  /*00f0*/  ISETP.GT.U32.AND P0, PT, R2, 0x7f, PT ;  /* 0x0000007f0200780c */ /* 0x000fe20003f04070 */
[----:B0-----:R-:W-:-:S06]  /*0100*/  ULEA UR4, UR5, UR4, 0x18 ;  /* 0x0000000405047291 */ /* 0x001fcc000f8ec0ff */
[----:B------:R-:W-:Y:S01]  /*0110*/  LEA R3, R2, UR4, 0x2 ;  /* 0x0000000402037c11 */ /* 0x000fe2000f8e10ff */
[----:B--2---:R-:W-:-:S05]  /*0120*/  IMAD.IADD R8, R4, 0x1, R7 ;  /* 0x0000000104087824 */ /* 0x004fca00078e0207 */
[----:B------:R0:W-:Y:S01]  /*0130*/  STS [R3], R8 ;  /* 0x0000000803007388 */ /* 0x0001e20000000800 */
[----:B------:R-:W-:Y:S06]  /*0140*/  BAR.SYNC.DEFER_BLOCKING 0x0 ;  /* 0x0000000000007b1d */ /* 0x000fec0000010000 */
[----:B------:R-:W-:Y:S05]  /*0150*/  @P0 EXIT ;  /* 0x000000000000094d */ /* 0x000fea0003800000 */
[----:B------:R-:W-:Y:S01]  /*0160*/  LDS R4, [R3+0x200] ;  /* 0x0002000003047984 */ /* 0x000fe20000000800 */
[----:B------:R-:W-:-:S03]  /*0170*/  ISETP.GT.U32.AND P0, PT, R2, 0x3f, PT ;  /* 0x0000003f0200780c */ /* 0x000fc60003f04070 */
[----:B------:R-:W1:Y:S02]  /*0180*/  LDS R5, [R3] ;  /* 0x0000000003057984 */ /* 0x000e640000000800 */
[----:B-1----:R-:W-:-:S05]  /*0190*/  IADD3 R4, PT, PT, R4, R5, RZ ;  /* 0x0000000504047210 */ /* 0x002fca0007ffe0ff */
[----:B------:R1:W-:Y:S01]  /*01a0*/  STS [R3], R4 ;  /* 0x0000000403007388 */ /* 0x0003e20000000800 */
[----:B------:R-:W-:Y:S06]  /*01b0*/  BAR.SYNC.DEFER_BLOCKING 0x0 ;  /* 0x0000000000007b1d */ /* 0x000fec0000010000 */
[----:B------:R-:W-:Y:S05]  /*01c0*/  @P0 EXIT ;  /* 0x000000000000094d */ /* 0x000fea0003800000 */
[----:B-1----:R-:W-:Y:S01]  /*01d0*/  LDS R4, [R3+0x100] ;  /* 0x0001000003047984 */ /* 0x002fe20000000800 */
[----:B------:R-:W-:-:S03]  /*01e0*/  ISETP.GT.U32.AND P0, PT, R2, 0x1f, PT ;  /* 0x0000001f0200780c */ /* 0x000fc60003f04070 */
[----:B------:R-:W1:Y:S02]  /*01f0*/  LDS R5, [R3] ;  /* 0x0000000003057984 */ /* 0x000e640000000800 */
[----:B-1----:R-:W-:-:S05]  /*0200*/  IMAD.IADD R4, R4, 0x1, R5 ;  /* 0x0000000104047824 */ /* 0x002fca00078e0205 */
[----:B------:R1:W-:Y:S01]  /*0210*/  STS [R3], R4 ;  /* 0x0000000403007388 */ /* 0x0003e20000000800 */
[----:B------:R-:W-:Y:S06]  /*0220*/  BAR.SYNC.DEFER_BLOCKING 0x0 ;  /* 0x0000000000007b1d */ /* 0x000fec0000010000 */
[----:B------:R-:W-:Y:S05]  /*0230*/  @P0 EXIT ;  /* 0x000000000000094d */ /* 0x000fea0003800000 */
[----:B-1----:R-:W-:Y:S01]  /*0240*/  LDS R4, [R3+0x80] ;  /* 0x0000800003047984 */ /* 0x002fe20000000800 */
[----:B------:R-:W-:-:S03]  /*0250*/  ISETP.NE.AND P0, PT, R2, RZ, PT ;  /* 0x000000ff0200720c */ /* 0x000fc60003f05270 */
[----:B------:R-:W1:Y:S02]  /*0260*/  LDS R5, [R3] ;  /* 0x0000000003057984 */ /* 0x000e640000000800 */
[----:B-1----:R-:W-:-:S05]  /*0270*/  IADD3 R4, PT, PT, R4, R5, RZ ;  /* 0x0000000504047210 */ /* 0x002fca0007ffe0ff */
[----:B------:R-:W-:Y:S04]  /*0280*/  STS [R3], R4 ;  /* 0x0000000403007388 */ /* 0x000fe80000000800 */
[----:B------:R-:W-:Y:S04]  /*0290*/  LDS R5, [R3+0x40] ;  /* 0x0000400003057984 */ /* 0x000fe80000000800 */
[----:B------:R-:W1:Y:S02]  /*02a0*/  LDS R6, [R3] ;  /* 0x0000000003067984 */ /* 0x000e640000000800 */
[----:B-1----:R-:W-:-:S05]  /*02b0*/  IMAD.IADD R6, R5, 0x1, R6 ;  /* 0x0000000105067824 */ /* 0x002fca00078e0206 */
[----:B------:R-:W-:Y:S04]  /*02c0*/  STS [R3], R6 ;  /* 0x0000000603007388 */ /* 0x000fe80000000800 */
[----:B------:R-:W-:Y:S04]  /*02d0*/  LDS R5, [R3+0x20] ;  /* 0x0000200003057984 */ /* 0x000fe80000000800 */
[----:B0-----:R-:W0:Y:S02]  /*02e0*/  LDS R8, [R3] ;  /* 0x0000000003087984 */ /* 0x001e240000000800 */
[----:B0-----:R-:W-:-:S05]  /*02f0*/  IADD3 R8, PT, PT, R5, R8, RZ ;  /* 0x0000000805087210 */ /* 0x001fca0007ffe0ff */
[----:B------:R-:W-:Y:S04]  /*0300*/  STS [R3], R8 ;  /* 0x0000000803007388 */ /* 0x000fe80000000800 */
[----:B------:R-:W-:Y:S04]  /*0310*/  LDS R5, [R3+0x10] ;  /* 0x0000100003057984 */ /* 0x000fe80000000800 */
[----:B------:R-:W0:Y:S02]  /*0320*/  LDS R10, [R3] ;  /* 0x00000000030a7984 */ /* 0x000e240000000800 */
[----:B0-----:R-:W-:-:S05]  /*0330*/  IMAD.IADD R10, R5, 0x1, R10 ;  /* 0x00000001050a7824 */ /* 0x001fca00078e020a */
[----:B------:R-:W-:Y:S04]  /*0340*/  STS [R3], R10 ;  /* 0x0000000a03007388 */ /* 0x000fe80000000800 */
[----:B------:R-:W-:Y:S04]  /*0350*/  LDS R4, [R3+0x8] ;  /* 0x0000080003047984 */ /* 0x000fe80000000800 */
[----:B------:R-:W0:Y:S02]  /*0360*/  LDS R5, [R3] ;  /* 0x0000000003057984 */ /* 0x000e240000000800 */
[----:B0-----:R-:W-:-:S05]  /*0370*/  IADD3 R4, PT, PT, R4, R5, RZ ;  /* 0x0000000504047210 */ /* 0x001fca0007ffe0ff */
[----:B------:R-:W-:Y:S04]  /*0380*/  STS [R3], R4 ;  /* 0x0000000403007388 */ /* 0x000fe80000000800 */
[----:B------:R-:W-:Y:S04]  /*0390*/  LDS R5, [R3+0x4] ;  /* 0x0000040003057984 */ /* 0x000fe80000000800 */
[----:B------:R-:W0:Y:S02]  /*03a0*/  LDS R6, [R3] ;  /* 0x0000000003067984 */ /* 0x000e240000000800 */
[----:B0-----:R-:W-:-:S05]  /*03b0*/  IMAD.IADD R6, R5, 0x1, R6 ;  /* 0x0000000105067824 */ /* 0x001fca00078e0206 */
[----:B------:R0:W-:Y:S01]  /*03c0*/  STS [R3], R6 ;  /* 0x0000000603007388 */ /* 0x0001e20000000800 */
[----:B------:R-:W-:Y:S05]  /*03d0*/  @P0 EXIT ;  /* 0x000000000000094d */ /* 0x000fea0003800000 */
[----:B------:R-:W1:Y:S01]  /*03e0*/  LDS R5, [UR4] ;  /* 0x00000004ff057984 */ /* 0x000e620008000800 */
[----:B0-----:R-:W0:Y:S02]  /*03f0*/  LDC.64 R2, c[0x0][0x388] ;  /* 0x0000e200ff027b82 */ /* 0x001e240000000a00 */
[----:B0-----:R-:W-:-:S05]  /*0400*/  IMAD.WIDE.U32 R2, R0, 0x4, R2 ;  /* 0x0000000400027825 */ /* 0x001fca00078e0002 */
[----:B-1----:R-:W-:Y:S01]  /*0410*/  STG.E desc[UR6][R2.64], R5 ;  /* 0x0000000502007986 */ /* 0x002fe2000c101906 */
[----:B------:R-:W-:Y:S05]  /*0420*/  EXIT ;  /* 0x000000000000794d */ /* 0x000fea0003800000 */
.L_x_0:
[----:B------:R-:W-:-:S00]  /*0430*/  BRA `(.L_x_0) ;  /* 0xfffffffc00fc7947 */ /* 0x000fc0000383ffff */
[----:B------:R-:W-:-:S00]  /*0440*/  NOP ;  /* 0x0000000000007918 */ /* 0x000fc00000000000 */
        /* <DEDUP_REMOVED lines=11> */
.L_x_1:


//--------------------- .nv.shared._Z13sum_reductionPiS_ --------------------------
	.section	.nv.shared._Z13sum_reductionPiS_,"aw",@nobits
	.sectionflags	@""
	.align	4
.nv.shared._Z13sum_reductionPiS_:
	.zero		5120


//--------------------- .nv.shared.reserved.0     --------------------------
	.section	.nv.shared.reserved.0,"aw",@nobits
	.weak		__nv_reservedSMEM_offset_0_alias
	.size		__nv_reservedSMEM_offset_0_alias, 0, 64
	.other		__nv_reservedSMEM_offset_0_alias,@"STO_CUDA_RESERVED_SHARED STV_DEFAULT"
__nv_reservedSMEM_offset_0_alias:
	.zero		0
	.zero		64


//--------------------- .nv.constant0._Z13sum_reductionPiS_ --------------------------
	.section	.nv.constant0._Z13sum_reductionPiS_,"a",@progbits
	.sectionflags	@""
	.align	4
.nv.constant0._Z13sum_reductionPiS_:
	.zero		912


//--------------------- SYMBOLS --------------------------

	.type		.nv.reservedSmem.offset0,@object
	.size		.nv.reservedSmem.offset0,0x4
	.type		.nv.reservedSmem.cap,@object
	.size		.nv.reservedSmem.cap,0x4
